//
// Generated by NVIDIA NVVM Compiler
//
// Compiler Build ID: CL-36424714
// Cuda compilation tools, release 13.0, V13.0.88
// Based on NVVM 20.0.0
//

.version 9.0
.target sm_100
.address_size 64

	// .globl	_Z13runGenerationPcS_

.visible .entry _Z13runGenerationPcS_(
	.param .u64 .ptr .align 1 _Z13runGenerationPcS__param_0,
	.param .u64 .ptr .align 1 _Z13runGenerationPcS__param_1
)
{
	.reg .pred 	%p<31>;
	.reg .b16 	%rs<5>;
	.reg .b32 	%r<45>;
	.reg .b64 	%rd<16>;

	ld.param.u64 	%rd4, [_Z13runGenerationPcS__param_0];
	ld.param.u64 	%rd5, [_Z13runGenerationPcS__param_1];
	cvta.to.global.u64 	%rd6, %rd5;
	cvta.to.global.u64 	%rd1, %rd4;
	mov.u32 	%r1, %ctaid.x;
	mov.u32 	%r21, %ctaid.y;
	setp.gt.u32 	%p1, %r1, 998;
	mad.lo.s32 	%r3, %r21, 1000, %r1;
	cvt.u64.u32 	%rd7, %r3;
	add.s64 	%rd2, %rd6, %rd7;
	setp.gt.u32 	%p2, %r21, 999;
	or.pred  	%p3, %p1, %p2;
	add.s64 	%rd3, %rd1, %rd7;
	mov.b32 	%r38, 0;
	@%p3 bra 	$L__BB0_2;
	ld.global.s8 	%r38, [%rd3+1];
$L__BB0_2:
	max.u32 	%r22, %r1, %r21;
	setp.gt.u32 	%p4, %r22, 998;
	@%p4 bra 	$L__BB0_4;
	ld.global.s8 	%r23, [%rd3+1001];
	add.s32 	%r38, %r38, %r23;
$L__BB0_4:
	setp.gt.u32 	%p5, %r1, 998;
	setp.eq.s32 	%p6, %r21, 0;
	setp.gt.u32 	%p7, %r21, 1000;
	or.pred  	%p8, %p5, %p7;
	or.pred  	%p9, %p8, %p6;
	@%p9 bra 	$L__BB0_6;
	add.s32 	%r24, %r3, -999;
	cvt.u64.u32 	%rd8, %r24;
	add.s64 	%rd9, %rd1, %rd8;
	ld.global.s8 	%r25, [%rd9];
	add.s32 	%r38, %r38, %r25;
$L__BB0_6:
	setp.gt.u32 	%p10, %r21, 998;
	setp.gt.u32 	%p11, %r1, 999;
	or.pred  	%p12, %p11, %p10;
	@%p12 bra 	$L__BB0_8;
	ld.global.s8 	%r26, [%rd3+1000];
	add.s32 	%r38, %r38, %r26;
$L__BB0_8:
	setp.gt.u32 	%p13, %r21, 1000;
	setp.eq.s32 	%p14, %r21, 0;
	setp.gt.u32 	%p15, %r1, 999;
	or.pred  	%p16, %p15, %p13;
	or.pred  	%p17, %p16, %p14;
	@%p17 bra 	$L__BB0_10;
	add.s32 	%r27, %r3, -1000;
	cvt.u64.u32 	%rd10, %r27;
	add.s64 	%rd11, %rd1, %rd10;
	ld.global.s8 	%r28, [%rd11];
	add.s32 	%r38, %r38, %r28;
$L__BB0_10:
	setp.eq.s32 	%p18, %r1, 0;
	@%p18 bra 	$L__BB0_17;
	setp.gt.u32 	%p19, %r21, 999;
	setp.gt.u32 	%p20, %r1, 1000;
	or.pred  	%p21, %p20, %p19;
	@%p21 bra 	$L__BB0_13;
	add.s32 	%r29, %r3, -1;
	cvt.u64.u32 	%rd12, %r29;
	add.s64 	%rd13, %rd1, %rd12;
	ld.global.s8 	%r30, [%rd13];
	add.s32 	%r38, %r38, %r30;
$L__BB0_13:
	setp.gt.u32 	%p22, %r21, 998;
	setp.gt.u32 	%p23, %r1, 1000;
	or.pred  	%p24, %p23, %p22;
	@%p24 bra 	$L__BB0_15;
	ld.global.s8 	%r31, [%rd3+999];
	add.s32 	%r38, %r38, %r31;
$L__BB0_15:
	setp.eq.s32 	%p25, %r21, 0;
	setp.gt.u32 	%p26, %r22, 1000;
	or.pred  	%p27, %p26, %p25;
	@%p27 bra 	$L__BB0_17;
	add.s32 	%r34, %r3, -1001;
	cvt.u64.u32 	%rd14, %r34;
	add.s64 	%rd15, %rd1, %rd14;
	ld.global.s8 	%r35, [%rd15];
	add.s32 	%r38, %r38, %r35;
$L__BB0_17:
	ld.global.u8 	%rs1, [%rd3];
	setp.eq.s16 	%p28, %rs1, 1;
	@%p28 bra 	$L__BB0_21;
	setp.ne.s32 	%p29, %r38, 3;
	@%p29 bra 	$L__BB0_20;
	mov.b16 	%rs3, 1;
	st.global.u8 	[%rd2], %rs3;
	bra.uni 	$L__BB0_22;
$L__BB0_20:
	mov.b16 	%rs2, 0;
	st.global.u8 	[%rd2], %rs2;
	bra.uni 	$L__BB0_22;
$L__BB0_21:
	and.b32  	%r36, %r38, -2;
	setp.eq.s32 	%p30, %r36, 2;
	selp.u16 	%rs4, 1, 0, %p30;
	st.global.u8 	[%rd2], %rs4;
$L__BB0_22:
	ret;

}


// ===== COMPILED SASS (sm_100) =====

	.target	sm_100

	.elftype	@"ET_EXEC"


//--------------------- .note.nv.tkinfo           --------------------------
	.section	.note.nv.tkinfo,"",@"SHT_NOTE"
	.sectionflags	@"SHF_NOTE_NV_TKINFO"
	.tkinfo
        /*0018*/ 	.word	0x00000002
        /*0030*/ 	.string	""
        /*0030*/ 	.string	"ptxas"
        /*0030*/ 	.string	"Cuda compilation tools, release 13.0, V13.0.88"
        /*0030*/ 	.string	"Build cuda_13.0.r13.0/compiler.36424714_0"
        /*0030*/ 	.string	"-arch sm_100 -m 64 "



//--------------------- .note.nv.cuinfo           --------------------------
	.section	.note.nv.cuinfo,"",@"SHT_NOTE"
	.sectionflags	@"SHF_NOTE_NV_CUINFO"
        /*0018*/ 	.short	0x0002
        /*001a*/ 	.short	0x0064
        /*001c*/ 	.short	0x0082
	.zero		2


//--------------------- .nv.info                  --------------------------
	.section	.nv.info,"",@"SHT_CUDA_INFO"
	.align	4


	//----- nvinfo : EIATTR_REGCOUNT
	.align		4
        /*0000*/ 	.byte	0x04, 0x2f
        /*0002*/ 	.short	(.L_1 - .L_0)
	.align		4
.L_0:
        /*0004*/ 	.word	index@(_Z13runGenerationPcS_)
        /*0008*/ 	.word	0x00000014


	//----- nvinfo : EIATTR_FRAME_SIZE
	.align		4
.L_1:
        /*000c*/ 	.byte	0x04, 0x11
        /*000e*/ 	.short	(.L_3 - .L_2)
	.align		4
.L_2:
        /*0010*/ 	.word	index@(_Z13runGenerationPcS_)
        /*0014*/ 	.word	0x00000000


	//----- nvinfo : EIATTR_MIN_STACK_SIZE
	.align		4
.L_3:
        /*0018*/ 	.byte	0x04, 0x12
        /*001a*/ 	.short	(.L_5 - .L_4)
	.align		4
.L_4:
        /*001c*/ 	.word	index@(_Z13runGenerationPcS_)
        /*0020*/ 	.word	0x00000000
.L_5:


//--------------------- .nv.compat                --------------------------
	.section	.nv.compat,"",@"SHT_CUDA_COMPAT_INFO"
	.align	4
        /*0000*/ 	.byte	0x02, 0x09, 0x00, 0x00, 0x02, 0x02, 0x01, 0x00, 0x02, 0x05, 0x05, 0x00, 0x03, 0x07, 0x01, 0x01
        /*0010*/ 	.byte	0x02, 0x03, 0x00, 0x00, 0x02, 0x06, 0x01, 0x00, 0x04, 0x0b, 0x08, 0x00, 0x09, 0x00, 0x00, 0x00
        /*0020*/ 	.byte	0x00, 0x00, 0x00, 0x00


//--------------------- .nv.info._Z13runGenerationPcS_ --------------------------
	.section	.nv.info._Z13runGenerationPcS_,"",@"SHT_CUDA_INFO"
	.sectionflags	@""
	.align	4


	//----- nvinfo : EIATTR_CUDA_API_VERSION
	.align		4
        /*0000*/ 	.byte	0x04, 0x37
        /*0002*/ 	.short	(.L_7 - .L_6)
.L_6:
        /*0004*/ 	.word	0x00000082


	//----- nvinfo : EIATTR_KPARAM_INFO
	.align		4
.L_7:
        /*0008*/ 	.byte	0x04, 0x17
        /*000a*/ 	.short	(.L_9 - .L_8)
.L_8:
        /*000c*/ 	.word	0x00000000
        /*0010*/ 	.short	0x0001
        /*0012*/ 	.short	0x0008
        /*0014*/ 	.byte	0x00, 0xf5, 0x21, 0x00


	//----- nvinfo : EIATTR_KPARAM_INFO
	.align		4
.L_9:
        /*0018*/ 	.byte	0x04, 0x17
        /*001a*/ 	.short	(.L_11 - .L_10)
.L_10:
        /*001c*/ 	.word	0x00000000
        /*0020*/ 	.short	0x0000
        /*0022*/ 	.short	0x0000
        /*0024*/ 	.byte	0x00, 0xf5, 0x21, 0x00


	//----- nvinfo : EIATTR_SPARSE_MMA_MASK
	.align		4
.L_11:
        /*0028*/ 	.byte	0x03, 0x50
        /*002a*/ 	.short	0x0000


	//----- nvinfo : EIATTR_MAXREG_COUNT
	.align		4
        /*002c*/ 	.byte	0x03, 0x1b
        /*002e*/ 	.short	0x00ff


	//----- nvinfo : EIATTR_MERCURY_ISA_VERSION
	.align		4
        /*0030*/ 	.byte	0x03, 0x5f
        /*0032*/ 	.short	0x0101


	//----- nvinfo : EIATTR_VRC_CTA_INIT_COUNT
	.align		4
        /*0034*/ 	.byte	0x02, 0x4a
	.zero		1
	.zero		1


	//----- nvinfo : EIATTR_EXIT_INSTR_OFFSETS
	.align		4
        /*0038*/ 	.byte	0x04, 0x1c
        /*003a*/ 	.short	(.L_13 - .L_12)


	//   ....[0]....
.L_12:
        /*003c*/ 	.word	0x000003e0


	//   ....[1]....
        /*0040*/ 	.word	0x00000400


	//   ....[2]....
        /*0044*/ 	.word	0x00000450


	//----- nvinfo : EIATTR_CBANK_PARAM_SIZE
	.align		4
.L_13:
        /*0048*/ 	.byte	0x03, 0x19
        /*004a*/ 	.short	0x0010


	//----- nvinfo : EIATTR_PARAM_CBANK
	.align		4
        /*004c*/ 	.byte	0x04, 0x0a
        /*004e*/ 	.short	(.L_15 - .L_14)
	.align		4
.L_14:
        /*0050*/ 	.word	index@(.nv.constant0._Z13runGenerationPcS_)
        /*0054*/ 	.short	0x0380
        /*0056*/ 	.short	0x0010


	//----- nvinfo : EIATTR_SW_WAR
	.align		4
.L_15:
        /*0058*/ 	.byte	0x04, 0x36
        /*005a*/ 	.short	(.L_17 - .L_16)
.L_16:
        /*005c*/ 	.word	0x00000008
.L_17:


//--------------------- .nv.callgraph             --------------------------
	.section	.nv.callgraph,"",@"SHT_CUDA_CALLGRAPH"
	.align	4
	.sectionentsize	8
	.align		4
        /*0000*/ 	.word	0x00000000
	.align		4
        /*0004*/ 	.word	0xffffffff
	.align		4
        /*0008*/ 	.word	0x00000000
	.align		4
        /*000c*/ 	.word	0xfffffffe
	.align		4
        /*0010*/ 	.word	0x00000000
	.align		4
        /*0014*/ 	.word	0xfffffffd
	.align		4
        /*0018*/ 	.word	0x00000000
	.align		4
        /*001c*/ 	.word	0xfffffffc


//--------------------- .text._Z13runGenerationPcS_ --------------------------
	.section	.text._Z13runGenerationPcS_,"ax",@progbits
	.align	128
        .global         _Z13runGenerationPcS_
        .type           _Z13runGenerationPcS_,@function
        .size           _Z13runGenerationPcS_,(.L_x_3 - _Z13runGenerationPcS_)
        .other          _Z13runGenerationPcS_,@"STO_CUDA_ENTRY STV_DEFAULT"
_Z13runGenerationPcS_:
.text._Z13runGenerationPcS_:
[----:B------:R-:W-:Y:S01]  /*0000*/  LDC R1, c[0x0][0x37c] ;  /* 0x0000df00ff017b82 */ /* 0x000fe20000000800 */
[----:B------:R-:W0:Y:S07]  /*0010*/  S2R R17, SR_CTAID.Y ;  /* 0x0000000000117919 */ /* 0x000e2e0000002600 */
[----:B------:R-:W1:Y:S01]  /*0020*/  LDC.64 R4, c[0x0][0x380] ;  /* 0x0000e000ff047b82 */ /* 0x000e620000000a00 */
[----:B------:R-:W2:Y:S01]  /*0030*/  LDCU.64 UR4, c[0x0][0x358] ;  /* 0x00006b00ff0477ac */ /* 0x000ea20008000a00 */
[----:B------:R-:W-:Y:S01]  /*0040*/  IMAD.MOV.U32 R0, RZ, RZ, RZ ;  /* 0x000000ffff007224 */ /* 0x000fe200078e00ff */
[----:B------:R-:W3:Y:S01]  /*0050*/  S2R R6, SR_CTAID.X ;  /* 0x0000000000067919 */ /* 0x000ee20000002500 */
[----:B0-----:R-:W-:-:S02]  /*0060*/  ISETP.GT.U32.AND P0, PT, R17, 0x3e8, PT ;  /* 0x000003e81100780c */ /* 0x001fc40003f04070 */
[C---:B------:R-:W-:Y:S02]  /*0070*/  ISETP.GT.U32.AND P1, PT, R17.reuse, 0x3e7, PT ;  /* 0x000003e71100780c */ /* 0x040fe40003f24070 */
[C---:B---3--:R-:W-:Y:S01]  /*0080*/  ISETP.GT.U32.OR P2, PT, R6.reuse, 0x3e6, P0 ;  /* 0x000003e60600780c */ /* 0x048fe20000744470 */
[C---:B------:R-:W-:Y:S01]  /*0090*/  IMAD R7, R17.reuse, 0x3e8, R6 ;  /* 0x000003e811077824 */ /* 0x040fe200078e0206 */
[C---:B------:R-:W-:Y:S02]  /*00a0*/  VIMNMX.U32 R12, PT, PT, R6.reuse, R17, !PT ;  /* 0x00000011060c7248 */ /* 0x040fe40007fe0000 */
[----:B------:R-:W-:Y:S02]  /*00b0*/  ISETP.EQ.OR P2, PT, R17, RZ, P2 ;  /* 0x000000ff1100720c */ /* 0x000fe40001742670 */
[C---:B------:R-:W-:Y:S02]  /*00c0*/  ISETP.GT.U32.OR P3, PT, R6.reuse, 0x3e7, P0 ;  /* 0x000003e70600780c */ /* 0x040fe40000764470 */
[----:B------:R-:W-:-:S02]  /*00d0*/  ISETP.GT.U32.OR P4, PT, R6, 0x3e6, P1 ;  /* 0x000003e60600780c */ /* 0x000fc40000f84470 */
[----:B------:R-:W-:Y:S02]  /*00e0*/  ISETP.GT.U32.AND P5, PT, R12, 0x3e6, PT ;  /* 0x000003e60c00780c */ /* 0x000fe40003fa4070 */
[----:B-1----:R-:W-:Y:S02]  /*00f0*/  IADD3 R2, P0, PT, R7, R4, RZ ;  /* 0x0000000407027210 */ /* 0x002fe40007f1e0ff */
[----:B------:R-:W-:-:S03]  /*0100*/  ISETP.EQ.OR P3, PT, R17, RZ, P3 ;  /* 0x000000ff1100720c */ /* 0x000fc60001f62670 */
[----:B------:R-:W-:Y:S02]  /*0110*/  @!P2 VIADD R9, R7, 0xfffffc19 ;  /* 0xfffffc190709a836 */ /* 0x000fe40000000000 */
[--C-:B------:R-:W-:Y:S01]  /*0120*/  IMAD.X R3, RZ, RZ, R5.reuse, P0 ;  /* 0x000000ffff037224 */ /* 0x100fe200000e0605 */
[----:B------:R-:W-:Y:S02]  /*0130*/  ISETP.GT.U32.AND P0, PT, R17, 0x3e6, PT ;  /* 0x000003e61100780c */ /* 0x000fe40003f04070 */
[----:B------:R-:W-:Y:S02]  /*0140*/  @!P2 IADD3 R8, P6, PT, R9, R4, RZ ;  /* 0x000000040908a210 */ /* 0x000fe40007fde0ff */
[----:B--2---:R-:W2:Y:S01]  /*0150*/  @!P4 LDG.E.S8 R0, desc[UR4][R2.64+0x1] ;  /* 0x000001040200c981 */ /* 0x004ea2000c1e1300 */
[----:B------:R-:W-:Y:S02]  /*0160*/  ISETP.GT.U32.OR P4, PT, R6, 0x3e7, P0 ;  /* 0x000003e70600780c */ /* 0x000fe40000784470 */
[----:B------:R-:W-:Y:S01]  /*0170*/  @!P2 IMAD.X R9, RZ, RZ, R5, P6 ;  /* 0x000000ffff09a224 */ /* 0x000fe200030e0605 */
[----:B------:R-:W2:Y:S01]  /*0180*/  @!P5 LDG.E.S8 R13, desc[UR4][R2.64+0x3e9] ;  /* 0x0003e904020dd981 */ /* 0x000ea2000c1e1300 */
[----:B------:R-:W-:-:S04]  /*0190*/  @!P3 VIADD R11, R7, 0xfffffc18 ;  /* 0xfffffc18070bb836 */ /* 0x000fc80000000000 */
[----:B------:R-:W3:Y:S01]  /*01a0*/  @!P2 LDG.E.S8 R9, desc[UR4][R8.64] ;  /* 0x000000040809a981 */ /* 0x000ee2000c1e1300 */
[----:B------:R-:W-:-:S04]  /*01b0*/  @!P3 IADD3 R10, P6, PT, R11, R4, RZ ;  /* 0x000000040b0ab210 */ /* 0x000fc80007fde0ff */
[----:B------:R-:W4:Y:S01]  /*01c0*/  @!P4 LDG.E.S8 R15, desc[UR4][R2.64+0x3e8] ;  /* 0x0003e804020fc981 */ /* 0x000f22000c1e1300 */
[----:B------:R-:W-:-:S06]  /*01d0*/  @!P3 IMAD.X R11, RZ, RZ, R5, P6 ;  /* 0x000000ffff0bb224 */ /* 0x000fcc00030e0605 */
[----:B------:R-:W5:Y:S01]  /*01e0*/  @!P3 LDG.E.S8 R11, desc[UR4][R10.64] ;  /* 0x000000040a0bb981 */ /* 0x000f62000c1e1300 */
[----:B--2---:R-:W-:-:S04]  /*01f0*/  @!P5 IMAD.IADD R0, R0, 0x1, R13 ;  /* 0x000000010000d824 */ /* 0x004fc800078e020d */
[----:B---3--:R-:W-:Y:S01]  /*0200*/  @!P2 IMAD.IADD R0, R0, 0x1, R9 ;  /* 0x000000010000a824 */ /* 0x008fe200078e0209 */
[----:B------:R-:W-:-:S03]  /*0210*/  ISETP.NE.AND P2, PT, R6, RZ, PT ;  /* 0x000000ff0600720c */ /* 0x000fc60003f45270 */
[----:B----4-:R-:W-:-:S04]  /*0220*/  @!P4 IMAD.IADD R0, R0, 0x1, R15 ;  /* 0x000000010000c824 */ /* 0x010fc800078e020f */
[----:B-----5:R-:W-:-:S06]  /*0230*/  @!P3 IMAD.IADD R0, R0, 0x1, R11 ;  /* 0x000000010000b824 */ /* 0x020fcc00078e020b */
[----:B------:R-:W-:Y:S05]  /*0240*/  @!P2 BRA `(.L_x_0) ;  /* 0x000000000040a947 */ /* 0x000fea0003800000 */
[C---:B------:R-:W-:Y:S02]  /*0250*/  ISETP.GT.U32.OR P1, PT, R6.reuse, 0x3e8, P1 ;  /* 0x000003e80600780c */ /* 0x040fe40000f24470 */
[----:B------:R-:W-:Y:S02]  /*0260*/  ISETP.NE.AND P2, PT, R17, RZ, PT ;  /* 0x000000ff1100720c */ /* 0x000fe40003f45270 */
[----:B------:R-:W-:Y:S02]  /*0270*/  ISETP.GT.U32.OR P0, PT, R6, 0x3e8, P0 ;  /* 0x000003e80600780c */ /* 0x000fe40000704470 */
[----:B------:R-:W-:-:S07]  /*0280*/  ISETP.GT.U32.OR P2, PT, R12, 0x3e8, !P2 ;  /* 0x000003e80c00780c */ /* 0x000fce0005744470 */
[----:B------:R-:W-:-:S05]  /*0290*/  @!P1 VIADD R9, R7, 0xffffffff ;  /* 0xffffffff07099836 */ /* 0x000fca0000000000 */
[----:B------:R-:W-:Y:S01]  /*02a0*/  @!P1 IADD3 R8, P3, PT, R9, R4, RZ ;  /* 0x0000000409089210 */ /* 0x000fe20007f7e0ff */
[----:B------:R-:W-:-:S04]  /*02b0*/  @!P2 VIADD R11, R7, 0xfffffc17 ;  /* 0xfffffc17070ba836 */ /* 0x000fc80000000000 */
[--C-:B------:R-:W-:Y:S01]  /*02c0*/  @!P1 IMAD.X R9, RZ, RZ, R5.reuse, P3 ;  /* 0x000000ffff099224 */ /* 0x100fe200018e0605 */
[----:B------:R-:W-:Y:S02]  /*02d0*/  @!P2 IADD3 R4, P3, PT, R11, R4, RZ ;  /* 0x000000040b04a210 */ /* 0x000fe40007f7e0ff */
[----:B------:R-:W2:Y:S04]  /*02e0*/  @!P0 LDG.E.S8 R11, desc[UR4][R2.64+0x3e7] ;  /* 0x0003e704020b8981 */ /* 0x000ea8000c1e1300 */
[----:B------:R-:W3:Y:S01]  /*02f0*/  @!P1 LDG.E.S8 R9, desc[UR4][R8.64] ;  /* 0x0000000408099981 */ /* 0x000ee2000c1e1300 */
[----:B------:R-:W-:-:S06]  /*0300*/  @!P2 IMAD.X R5, RZ, RZ, R5, P3 ;  /* 0x000000ffff05a224 */ /* 0x000fcc00018e0605 */
[----:B------:R-:W4:Y:S01]  /*0310*/  @!P2 LDG.E.S8 R5, desc[UR4][R4.64] ;  /* 0x000000040405a981 */ /* 0x000f22000c1e1300 */
[----:B---3--:R-:W-:-:S04]  /*0320*/  @!P1 IMAD.IADD R0, R0, 0x1, R9 ;  /* 0x0000000100009824 */ /* 0x008fc800078e0209 */
[----:B--2---:R-:W-:-:S04]  /*0330*/  @!P0 IMAD.IADD R0, R0, 0x1, R11 ;  /* 0x0000000100008824 */ /* 0x004fc800078e020b */
[----:B----4-:R-:W-:-:S07]  /*0340*/  @!P2 IMAD.IADD R0, R0, 0x1, R5 ;  /* 0x000000010000a824 */ /* 0x010fce00078e0205 */
.L_x_0:
[----:B------:R-:W2:Y:S01]  /*0350*/  LDG.E.U8 R2, desc[UR4][R2.64] ;  /* 0x0000000402027981 */ /* 0x000ea2000c1e1100 */
[----:B------:R-:W0:Y:S02]  /*0360*/  LDC.64 R4, c[0x0][0x388] ;  /* 0x0000e200ff047b82 */ /* 0x000e240000000a00 */
[----:B0-----:R-:W-:-:S05]  /*0370*/  IADD3 R4, P1, PT, R7, R4, RZ ;  /* 0x0000000407047210 */ /* 0x001fca0007f3e0ff */
[----:B------:R-:W-:Y:S01]  /*0380*/  IMAD.X R5, RZ, RZ, R5, P1 ;  /* 0x000000ffff057224 */ /* 0x000fe200008e0605 */
[----:B--2---:R-:W-:-:S13]  /*0390*/  ISETP.NE.AND P0, PT, R2, 0x1, PT ;  /* 0x000000010200780c */ /* 0x004fda0003f05270 */
[----:B------:R-:W-:Y:S05]  /*03a0*/  @!P0 BRA `(.L_x_1) ;  /* 0x0000000000188947 */ /* 0x000fea0003800000 */
[----:B------:R-:W-:Y:S01]  /*03b0*/  ISETP.NE.AND P0, PT, R0, 0x3, PT ;  /* 0x000000030000780c */ /* 0x000fe20003f05270 */
[----:B------:R-:W-:-:S12]  /*03c0*/  IMAD.MOV.U32 R2, RZ, RZ, 0x1 ;  /* 0x00000001ff027424 */ /* 0x000fd800078e00ff */
[----:B------:R0:W-:Y:S01]  /*03d0*/  @!P0 STG.E.U8 desc[UR4][R4.64], R2 ;  /* 0x0000000204008986 */ /* 0x0001e2000c101104 */
[----:B------:R-:W-:Y:S05]  /*03e0*/  @!P0 EXIT ;  /* 0x000000000000894d */ /* 0x000fea0003800000 */
[----:B------:R-:W-:Y:S01]  /*03f0*/  STG.E.U8 desc[UR4][R4.64], RZ ;  /* 0x000000ff04007986 */ /* 0x000fe2000c101104 */
[----:B------:R-:W-:Y:S05]  /*0400*/  EXIT ;  /* 0x000000000000794d */ /* 0x000fea0003800000 */
.L_x_1:
[----:B------:R-:W-:-:S04]  /*0410*/  LOP3.LUT R0, R0, 0xfffffffe, RZ, 0xc0, !PT ;  /* 0xfffffffe00007812 */ /* 0x000fc800078ec0ff */
[----:B------:R-:W-:-:S04]  /*0420*/  ISETP.NE.AND P0, PT, R0, 0x2, PT ;  /* 0x000000020000780c */ /* 0x000fc80003f05270 */
[----:B------:R-:W-:-:S05]  /*0430*/  SEL R3, RZ, 0x1, P0 ;  /* 0x00000001ff037807 */ /* 0x000fca0000000000 */
[----:B------:R-:W-:Y:S01]  /*0440*/  STG.E.U8 desc[UR4][R4.64], R3 ;  /* 0x0000000304007986 */ /* 0x000fe2000c101104 */
[----:B------:R-:W-:Y:S05]  /*0450*/  EXIT ;  /* 0x000000000000794d */ /* 0x000fea0003800000 */
.L_x_2:
[----:B------:R-:W-:-:S00]  /*0460*/  BRA `(.L_x_2) ;  /* 0xfffffffc00fc7947 */ /* 0x000fc0000383ffff */
[----:B------:R-:W-:-:S00]  /*0470*/  NOP ;  /* 0x0000000000007918 */ /* 0x000fc00000000000 */
        /* <DEDUP_REMOVED lines=8> */
.L_x_3:


//--------------------- .nv.shared.reserved.0     --------------------------
	.section	.nv.shared.reserved.0,"aw",@nobits
	.weak		__nv_reservedSMEM_offset_0_alias
	.size		__nv_reservedSMEM_offset_0_alias, 0, 64
	.other		__nv_reservedSMEM_offset_0_alias,@"STO_CUDA_RESERVED_SHARED STV_DEFAULT"
__nv_reservedSMEM_offset_0_alias:
	.zero		0
	.zero		64


//--------------------- .nv.constant0._Z13runGenerationPcS_ --------------------------
	.section	.nv.constant0._Z13runGenerationPcS_,"a",@progbits
	.sectionflags	@""
	.align	4
.nv.constant0._Z13runGenerationPcS_:
	.zero		912


//--------------------- SYMBOLS --------------------------

	.type		.nv.reservedSmem.offset0,@object
	.size		.nv.reservedSmem.offset0,0x4
